//
// Generated by NVIDIA NVVM Compiler
//
// Compiler Build ID: CL-36424714
// Cuda compilation tools, release 13.0, V13.0.88
// Based on NVVM 20.0.0
//

.version 9.0
.target sm_100
.address_size 64

	// .globl	_Z3subPKfS0_Pfi

.visible .entry _Z3subPKfS0_Pfi(
	.param .u64 .ptr .align 1 _Z3subPKfS0_Pfi_param_0,
	.param .u64 .ptr .align 1 _Z3subPKfS0_Pfi_param_1,
	.param .u64 .ptr .align 1 _Z3subPKfS0_Pfi_param_2,
	.param .u32 _Z3subPKfS0_Pfi_param_3
)
{
	.reg .pred 	%p<3>;
	.reg .b32 	%r<11>;
	.reg .b32 	%f<4>;
	.reg .b64 	%rd<11>;

	ld.param.u64 	%rd4, [_Z3subPKfS0_Pfi_param_0];
	ld.param.u64 	%rd5, [_Z3subPKfS0_Pfi_param_1];
	ld.param.u64 	%rd6, [_Z3subPKfS0_Pfi_param_2];
	ld.param.u32 	%r6, [_Z3subPKfS0_Pfi_param_3];
	mov.u32 	%r7, %ctaid.x;
	mov.u32 	%r1, %ntid.x;
	mov.u32 	%r8, %tid.x;
	mad.lo.s32 	%r10, %r7, %r1, %r8;
	setp.ge.s32 	%p1, %r10, %r6;
	@%p1 bra 	$L__BB0_3;
	mov.u32 	%r9, %nctaid.x;
	mul.lo.s32 	%r3, %r1, %r9;
	cvta.to.global.u64 	%rd1, %rd4;
	cvta.to.global.u64 	%rd2, %rd5;
	cvta.to.global.u64 	%rd3, %rd6;
$L__BB0_2:
	mul.wide.s32 	%rd7, %r10, 4;
	add.s64 	%rd8, %rd1, %rd7;
	ld.global.f32 	%f1, [%rd8];
	add.s64 	%rd9, %rd2, %rd7;
	ld.global.f32 	%f2, [%rd9];
	sub.f32 	%f3, %f1, %f2;
	add.s64 	%rd10, %rd3, %rd7;
	st.global.f32 	[%rd10], %f3;
	add.s32 	%r10, %r10, %r3;
	setp.lt.s32 	%p2, %r10, %r6;
	@%p2 bra 	$L__BB0_2;
$L__BB0_3:
	ret;

}


// ===== COMPILED SASS (sm_100) =====

	.target	sm_100

	.elftype	@"ET_EXEC"


//--------------------- .note.nv.tkinfo           --------------------------
	.section	.note.nv.tkinfo,"",@"SHT_NOTE"
	.sectionflags	@"SHF_NOTE_NV_TKINFO"
	.tkinfo
        /*0018*/ 	.word	0x00000002
        /*0030*/ 	.string	""
        /*0030*/ 	.string	"ptxas"
        /*0030*/ 	.string	"Cuda compilation tools, release 13.0, V13.0.88"
        /*0030*/ 	.string	"Build cuda_13.0.r13.0/compiler.36424714_0"
        /*0030*/ 	.string	"-arch sm_100 -m 64 "



//--------------------- .note.nv.cuinfo           --------------------------
	.section	.note.nv.cuinfo,"",@"SHT_NOTE"
	.sectionflags	@"SHF_NOTE_NV_CUINFO"
        /*0018*/ 	.short	0x0002
        /*001a*/ 	.short	0x0064
        /*001c*/ 	.short	0x0082
	.zero		2


//--------------------- .nv.info                  --------------------------
	.section	.nv.info,"",@"SHT_CUDA_INFO"
	.align	4


	//----- nvinfo : EIATTR_REGCOUNT
	.align		4
        /*0000*/ 	.byte	0x04, 0x2f
        /*0002*/ 	.short	(.L_1 - .L_0)
	.align		4
.L_0:
        /*0004*/ 	.word	index@(_Z3subPKfS0_Pfi)
        /*0008*/ 	.word	0x00000014


	//----- nvinfo : EIATTR_FRAME_SIZE
	.align		4
.L_1:
        /*000c*/ 	.byte	0x04, 0x11
        /*000e*/ 	.short	(.L_3 - .L_2)
	.align		4
.L_2:
        /*0010*/ 	.word	index@(_Z3subPKfS0_Pfi)
        /*0014*/ 	.word	0x00000000


	//----- nvinfo : EIATTR_MIN_STACK_SIZE
	.align		4
.L_3:
        /*0018*/ 	.byte	0x04, 0x12
        /*001a*/ 	.short	(.L_5 - .L_4)
	.align		4
.L_4:
        /*001c*/ 	.word	index@(_Z3subPKfS0_Pfi)
        /*0020*/ 	.word	0x00000000
.L_5:


//--------------------- .nv.compat                --------------------------
	.section	.nv.compat,"",@"SHT_CUDA_COMPAT_INFO"
	.align	4
        /*0000*/ 	.byte	0x02, 0x09, 0x00, 0x00, 0x02, 0x02, 0x01, 0x00, 0x02, 0x05, 0x05, 0x00, 0x03, 0x07, 0x01, 0x01
        /*0010*/ 	.byte	0x02, 0x03, 0x00, 0x00, 0x02, 0x06, 0x01, 0x00, 0x04, 0x0b, 0x08, 0x00, 0x09, 0x00, 0x00, 0x00
        /*0020*/ 	.byte	0x00, 0x00, 0x00, 0x00


//--------------------- .nv.info._Z3subPKfS0_Pfi  --------------------------
	.section	.nv.info._Z3subPKfS0_Pfi,"",@"SHT_CUDA_INFO"
	.sectionflags	@""
	.align	4


	//----- nvinfo : EIATTR_CUDA_API_VERSION
	.align		4
        /*0000*/ 	.byte	0x04, 0x37
        /*0002*/ 	.short	(.L_7 - .L_6)
.L_6:
        /*0004*/ 	.word	0x00000082


	//----- nvinfo : EIATTR_KPARAM_INFO
	.align		4
.L_7:
        /*0008*/ 	.byte	0x04, 0x17
        /*000a*/ 	.short	(.L_9 - .L_8)
.L_8:
        /*000c*/ 	.word	0x00000000
        /*0010*/ 	.short	0x0003
        /*0012*/ 	.short	0x0018
        /*0014*/ 	.byte	0x00, 0xf0, 0x11, 0x00


	//----- nvinfo : EIATTR_KPARAM_INFO
	.align		4
.L_9:
        /*0018*/ 	.byte	0x04, 0x17
        /*001a*/ 	.short	(.L_11 - .L_10)
.L_10:
        /*001c*/ 	.word	0x00000000
        /*0020*/ 	.short	0x0002
        /*0022*/ 	.short	0x0010
        /*0024*/ 	.byte	0x00, 0xf5, 0x21, 0x00


	//----- nvinfo : EIATTR_KPARAM_INFO
	.align		4
.L_11:
        /*0028*/ 	.byte	0x04, 0x17
        /*002a*/ 	.short	(.L_13 - .L_12)
.L_12:
        /*002c*/ 	.word	0x00000000
        /*0030*/ 	.short	0x0001
        /*0032*/ 	.short	0x0008
        /*0034*/ 	.byte	0x00, 0xf5, 0x21, 0x00


	//----- nvinfo : EIATTR_KPARAM_INFO
	.align		4
.L_13:
        /*0038*/ 	.byte	0x04, 0x17
        /*003a*/ 	.short	(.L_15 - .L_14)
.L_14:
        /*003c*/ 	.word	0x00000000
        /*0040*/ 	.short	0x0000
        /*0042*/ 	.short	0x0000
        /*0044*/ 	.byte	0x00, 0xf5, 0x21, 0x00


	//----- nvinfo : EIATTR_SPARSE_MMA_MASK
	.align		4
.L_15:
        /*0048*/ 	.byte	0x03, 0x50
        /*004a*/ 	.short	0x0000


	//----- nvinfo : EIATTR_MAXREG_COUNT
	.align		4
        /*004c*/ 	.byte	0x03, 0x1b
        /*004e*/ 	.short	0x00ff


	//----- nvinfo : EIATTR_MERCURY_ISA_VERSION
	.align		4
        /*0050*/ 	.byte	0x03, 0x5f
        /*0052*/ 	.short	0x0101


	//----- nvinfo : EIATTR_VRC_CTA_INIT_COUNT
	.align		4
        /*0054*/ 	.byte	0x02, 0x4a
	.zero		1
	.zero		1


	//----- nvinfo : EIATTR_EXIT_INSTR_OFFSETS
	.align		4
        /*0058*/ 	.byte	0x04, 0x1c
        /*005a*/ 	.short	(.L_17 - .L_16)


	//   ....[0]....
.L_16:
        /*005c*/ 	.word	0x00000070


	//   ....[1]....
        /*0060*/ 	.word	0x00000180


	//----- nvinfo : EIATTR_CRS_STACK_SIZE
	.align		4
.L_17:
        /*0064*/ 	.byte	0x04, 0x1e
        /*0066*/ 	.short	(.L_19 - .L_18)
.L_18:
        /*0068*/ 	.word	0x00000000


	//----- nvinfo : EIATTR_CBANK_PARAM_SIZE
	.align		4
.L_19:
        /*006c*/ 	.byte	0x03, 0x19
        /*006e*/ 	.short	0x001c


	//----- nvinfo : EIATTR_PARAM_CBANK
	.align		4
        /*0070*/ 	.byte	0x04, 0x0a
        /*0072*/ 	.short	(.L_21 - .L_20)
	.align		4
.L_20:
        /*0074*/ 	.word	index@(.nv.constant0._Z3subPKfS0_Pfi)
        /*0078*/ 	.short	0x0380
        /*007a*/ 	.short	0x001c


	//----- nvinfo : EIATTR_SW_WAR
	.align		4
.L_21:
        /*007c*/ 	.byte	0x04, 0x36
        /*007e*/ 	.short	(.L_23 - .L_22)
.L_22:
        /*0080*/ 	.word	0x00000008
.L_23:


//--------------------- .nv.callgraph             --------------------------
	.section	.nv.callgraph,"",@"SHT_CUDA_CALLGRAPH"
	.align	4
	.sectionentsize	8
	.align		4
        /*0000*/ 	.word	0x00000000
	.align		4
        /*0004*/ 	.word	0xffffffff
	.align		4
        /*0008*/ 	.word	0x00000000
	.align		4
        /*000c*/ 	.word	0xfffffffe
	.align		4
        /*0010*/ 	.word	0x00000000
	.align		4
        /*0014*/ 	.word	0xfffffffd
	.align		4
        /*0018*/ 	.word	0x00000000
	.align		4
        /*001c*/ 	.word	0xfffffffc


//--------------------- .text._Z3subPKfS0_Pfi     --------------------------
	.section	.text._Z3subPKfS0_Pfi,"ax",@progbits
	.align	128
        .global         _Z3subPKfS0_Pfi
        .type           _Z3subPKfS0_Pfi,@function
        .size           _Z3subPKfS0_Pfi,(.L_x_2 - _Z3subPKfS0_Pfi)
        .other          _Z3subPKfS0_Pfi,@"STO_CUDA_ENTRY STV_DEFAULT"
_Z3subPKfS0_Pfi:
.text._Z3subPKfS0_Pfi:
[----:B------:R-:W-:Y:S01]  /*0000*/  LDC R1, c[0x0][0x37c] ;  /* 0x0000df00ff017b82 */ /* 0x000fe20000000800 */
[----:B------:R-:W0:Y:S07]  /*0010*/  S2R R0, SR_TID.X ;  /* 0x0000000000007919 */ /* 0x000e2e0000002100 */
[----:B------:R-:W0:Y:S01]  /*0020*/  S2UR UR4, SR_CTAID.X ;  /* 0x00000000000479c3 */ /* 0x000e220000002500 */
[----:B------:R-:W1:Y:S07]  /*0030*/  LDCU UR5, c[0x0][0x398] ;  /* 0x00007300ff0577ac */ /* 0x000e6e0008000800 */
[----:B------:R-:W0:Y:S02]  /*0040*/  LDC R15, c[0x0][0x360] ;  /* 0x0000d800ff0f7b82 */ /* 0x000e240000000800 */
[----:B0-----:R-:W-:-:S05]  /*0050*/  IMAD R0, R15, UR4, R0 ;  /* 0x000000040f007c24 */ /* 0x001fca000f8e0200 */
[----:B-1----:R-:W-:-:S13]  /*0060*/  ISETP.GE.AND P0, PT, R0, UR5, PT ;  /* 0x0000000500007c0c */ /* 0x002fda000bf06270 */
[----:B------:R-:W-:Y:S05]  /*0070*/  @P0 EXIT ;  /* 0x000000000000094d */ /* 0x000fea0003800000 */
[----:B------:R-:W0:Y:S01]  /*0080*/  LDC.64 R12, c[0x0][0x390] ;  /* 0x0000e400ff0c7b82 */ /* 0x000e220000000a00 */
[----:B------:R-:W1:Y:S01]  /*0090*/  LDCU UR4, c[0x0][0x370] ;  /* 0x00006e00ff0477ac */ /* 0x000e620008000800 */
[----:B------:R-:W2:Y:S06]  /*00a0*/  LDCU.64 UR6, c[0x0][0x358] ;  /* 0x00006b00ff0677ac */ /* 0x000eac0008000a00 */
[----:B------:R-:W3:Y:S08]  /*00b0*/  LDC.64 R8, c[0x0][0x380] ;  /* 0x0000e000ff087b82 */ /* 0x000ef00000000a00 */
[----:B------:R-:W4:Y:S01]  /*00c0*/  LDC.64 R10, c[0x0][0x388] ;  /* 0x0000e200ff0a7b82 */ /* 0x000f220000000a00 */
[----:B-1----:R-:W-:-:S07]  /*00d0*/  IMAD R15, R15, UR4, RZ ;  /* 0x000000040f0f7c24 */ /* 0x002fce000f8e02ff */
.L_x_0:
[----:B---3--:R-:W-:-:S04]  /*00e0*/  IMAD.WIDE R2, R0, 0x4, R8 ;  /* 0x0000000400027825 */ /* 0x008fc800078e0208 */
[C---:B----4-:R-:W-:Y:S02]  /*00f0*/  IMAD.WIDE R4, R0.reuse, 0x4, R10 ;  /* 0x0000000400047825 */ /* 0x050fe400078e020a */
[----:B--2---:R-:W2:Y:S04]  /*0100*/  LDG.E R2, desc[UR6][R2.64] ;  /* 0x0000000602027981 */ /* 0x004ea8000c1e1900 */
[----:B------:R-:W2:Y:S01]  /*0110*/  LDG.E R5, desc[UR6][R4.64] ;  /* 0x0000000604057981 */ /* 0x000ea2000c1e1900 */
[----:B01----:R-:W-:Y:S01]  /*0120*/  IMAD.WIDE R6, R0, 0x4, R12 ;  /* 0x0000000400067825 */ /* 0x003fe200078e020c */
[----:B------:R-:W-:-:S04]  /*0130*/  IADD3 R0, PT, PT, R15, R0, RZ ;  /* 0x000000000f007210 */ /* 0x000fc80007ffe0ff */
[----:B------:R-:W-:Y:S01]  /*0140*/  ISETP.GE.AND P0, PT, R0, UR5, PT ;  /* 0x0000000500007c0c */ /* 0x000fe2000bf06270 */
[----:B--2---:R-:W-:-:S05]  /*0150*/  FADD R17, R2, -R5 ;  /* 0x8000000502117221 */ /* 0x004fca0000000000 */
[----:B------:R1:W-:Y:S07]  /*0160*/  STG.E desc[UR6][R6.64], R17 ;  /* 0x0000001106007986 */ /* 0x0003ee000c101906 */
[----:B------:R-:W-:Y:S05]  /*0170*/  @!P0 BRA `(.L_x_0) ;  /* 0xfffffffc00d88947 */ /* 0x000fea000383ffff */
[----:B------:R-:W-:Y:S05]  /*0180*/  EXIT ;  /* 0x000000000000794d */ /* 0x000fea0003800000 */
.L_x_1:
[----:B------:R-:W-:-:S00]  /*0190*/  BRA `(.L_x_1) ;  /* 0xfffffffc00fc7947 */ /* 0x000fc0000383ffff */
[----:B------:R-:W-:-:S00]  /*01a0*/  NOP ;  /* 0x0000000000007918 */ /* 0x000fc00000000000 */
        /* <DEDUP_REMOVED lines=13> */
.L_x_2:


//--------------------- .nv.shared.reserved.0     --------------------------
	.section	.nv.shared.reserved.0,"aw",@nobits
	.weak		__nv_reservedSMEM_offset_0_alias
	.size		__nv_reservedSMEM_offset_0_alias, 0, 64
	.other		__nv_reservedSMEM_offset_0_alias,@"STO_CUDA_RESERVED_SHARED STV_DEFAULT"
__nv_reservedSMEM_offset_0_alias:
	.zero		0
	.zero		64


//--------------------- .nv.constant0._Z3subPKfS0_Pfi --------------------------
	.section	.nv.constant0._Z3subPKfS0_Pfi,"a",@progbits
	.sectionflags	@""
	.align	4
.nv.constant0._Z3subPKfS0_Pfi:
	.zero		924


//--------------------- SYMBOLS --------------------------

	.type		.nv.reservedSmem.offset0,@object
	.size		.nv.reservedSmem.offset0,0x4
